//
// Generated by NVIDIA NVVM Compiler
//
// Compiler Build ID: CL-36424714
// Cuda compilation tools, release 13.0, V13.0.88
// Based on NVVM 20.0.0
//

.version 9.0
.target sm_100
.address_size 64

	// .globl	_Z16MacroParamKerneliiiiii

.visible .entry _Z16MacroParamKerneliiiiii(
	.param .u32 _Z16MacroParamKerneliiiiii_param_0,
	.param .u32 _Z16MacroParamKerneliiiiii_param_1,
	.param .u32 _Z16MacroParamKerneliiiiii_param_2,
	.param .u32 _Z16MacroParamKerneliiiiii_param_3,
	.param .u32 _Z16MacroParamKerneliiiiii_param_4,
	.param .u32 _Z16MacroParamKerneliiiiii_param_5
)
{


	ret;

}


// ===== COMPILED SASS (sm_100) =====

	.target	sm_100

	.elftype	@"ET_EXEC"


//--------------------- .note.nv.tkinfo           --------------------------
	.section	.note.nv.tkinfo,"",@"SHT_NOTE"
	.sectionflags	@"SHF_NOTE_NV_TKINFO"
	.tkinfo
        /*0018*/ 	.word	0x00000002
        /*0030*/ 	.string	""
        /*0030*/ 	.string	"ptxas"
        /*0030*/ 	.string	"Cuda compilation tools, release 13.0, V13.0.88"
        /*0030*/ 	.string	"Build cuda_13.0.r13.0/compiler.36424714_0"
        /*0030*/ 	.string	"-arch sm_100 -m 64 "



//--------------------- .note.nv.cuinfo           --------------------------
	.section	.note.nv.cuinfo,"",@"SHT_NOTE"
	.sectionflags	@"SHF_NOTE_NV_CUINFO"
        /*0018*/ 	.short	0x0002
        /*001a*/ 	.short	0x0064
        /*001c*/ 	.short	0x0082
	.zero		2


//--------------------- .nv.info                  --------------------------
	.section	.nv.info,"",@"SHT_CUDA_INFO"
	.align	4


	//----- nvinfo : EIATTR_REGCOUNT
	.align		4
        /*0000*/ 	.byte	0x04, 0x2f
        /*0002*/ 	.short	(.L_1 - .L_0)
	.align		4
.L_0:
        /*0004*/ 	.word	index@(_Z16MacroParamKerneliiiiii)
        /*0008*/ 	.word	0x00000004


	//----- nvinfo : EIATTR_FRAME_SIZE
	.align		4
.L_1:
        /*000c*/ 	.byte	0x04, 0x11
        /*000e*/ 	.short	(.L_3 - .L_2)
	.align		4
.L_2:
        /*0010*/ 	.word	index@(_Z16MacroParamKerneliiiiii)
        /*0014*/ 	.word	0x00000000


	//----- nvinfo : EIATTR_MIN_STACK_SIZE
	.align		4
.L_3:
        /*0018*/ 	.byte	0x04, 0x12
        /*001a*/ 	.short	(.L_5 - .L_4)
	.align		4
.L_4:
        /*001c*/ 	.word	index@(_Z16MacroParamKerneliiiiii)
        /*0020*/ 	.word	0x00000000
.L_5:


//--------------------- .nv.compat                --------------------------
	.section	.nv.compat,"",@"SHT_CUDA_COMPAT_INFO"
	.align	4
        /*0000*/ 	.byte	0x02, 0x09, 0x00, 0x00, 0x02, 0x02, 0x01, 0x00, 0x02, 0x05, 0x05, 0x00, 0x03, 0x07, 0x01, 0x01
        /*0010*/ 	.byte	0x02, 0x03, 0x00, 0x00, 0x02, 0x06, 0x01, 0x00, 0x04, 0x0b, 0x08, 0x00, 0x09, 0x00, 0x00, 0x00
        /*0020*/ 	.byte	0x00, 0x00, 0x00, 0x00


//--------------------- .nv.info._Z16MacroParamKerneliiiiii --------------------------
	.section	.nv.info._Z16MacroParamKerneliiiiii,"",@"SHT_CUDA_INFO"
	.sectionflags	@""
	.align	4


	//----- nvinfo : EIATTR_CUDA_API_VERSION
	.align		4
        /*0000*/ 	.byte	0x04, 0x37
        /*0002*/ 	.short	(.L_7 - .L_6)
.L_6:
        /*0004*/ 	.word	0x00000082


	//----- nvinfo : EIATTR_KPARAM_INFO
	.align		4
.L_7:
        /*0008*/ 	.byte	0x04, 0x17
        /*000a*/ 	.short	(.L_9 - .L_8)
.L_8:
        /*000c*/ 	.word	0x00000000
        /*0010*/ 	.short	0x0005
        /*0012*/ 	.short	0x0014
        /*0014*/ 	.byte	0x00, 0xf0, 0x11, 0x00


	//----- nvinfo : EIATTR_KPARAM_INFO
	.align		4
.L_9:
        /*0018*/ 	.byte	0x04, 0x17
        /*001a*/ 	.short	(.L_11 - .L_10)
.L_10:
        /*001c*/ 	.word	0x00000000
        /*0020*/ 	.short	0x0004
        /*0022*/ 	.short	0x0010
        /*0024*/ 	.byte	0x00, 0xf0, 0x11, 0x00


	//----- nvinfo : EIATTR_KPARAM_INFO
	.align		4
.L_11:
        /*0028*/ 	.byte	0x04, 0x17
        /*002a*/ 	.short	(.L_13 - .L_12)
.L_12:
        /*002c*/ 	.word	0x00000000
        /*0030*/ 	.short	0x0003
        /*0032*/ 	.short	0x000c
        /*0034*/ 	.byte	0x00, 0xf0, 0x11, 0x00


	//----- nvinfo : EIATTR_KPARAM_INFO
	.align		4
.L_13:
        /*0038*/ 	.byte	0x04, 0x17
        /*003a*/ 	.short	(.L_15 - .L_14)
.L_14:
        /*003c*/ 	.word	0x00000000
        /*0040*/ 	.short	0x0002
        /*0042*/ 	.short	0x0008
        /*0044*/ 	.byte	0x00, 0xf0, 0x11, 0x00


	//----- nvinfo : EIATTR_KPARAM_INFO
	.align		4
.L_15:
        /*0048*/ 	.byte	0x04, 0x17
        /*004a*/ 	.short	(.L_17 - .L_16)
.L_16:
        /*004c*/ 	.word	0x00000000
        /*0050*/ 	.short	0x0001
        /*0052*/ 	.short	0x0004
        /*0054*/ 	.byte	0x00, 0xf0, 0x11, 0x00


	//----- nvinfo : EIATTR_KPARAM_INFO
	.align		4
.L_17:
        /*0058*/ 	.byte	0x04, 0x17
        /*005a*/ 	.short	(.L_19 - .L_18)
.L_18:
        /*005c*/ 	.word	0x00000000
        /*0060*/ 	.short	0x0000
        /*0062*/ 	.short	0x0000
        /*0064*/ 	.byte	0x00, 0xf0, 0x11, 0x00


	//----- nvinfo : EIATTR_SPARSE_MMA_MASK
	.align		4
.L_19:
        /*0068*/ 	.byte	0x03, 0x50
        /*006a*/ 	.short	0x0000


	//----- nvinfo : EIATTR_MAXREG_COUNT
	.align		4
        /*006c*/ 	.byte	0x03, 0x1b
        /*006e*/ 	.short	0x00ff


	//----- nvinfo : EIATTR_MERCURY_ISA_VERSION
	.align		4
        /*0070*/ 	.byte	0x03, 0x5f
        /*0072*/ 	.short	0x0101


	//----- nvinfo : EIATTR_VRC_CTA_INIT_COUNT
	.align		4
        /*0074*/ 	.byte	0x02, 0x4a
	.zero		1
	.zero		1


	//----- nvinfo : EIATTR_EXIT_INSTR_OFFSETS
	.align		4
        /*0078*/ 	.byte	0x04, 0x1c
        /*007a*/ 	.short	(.L_21 - .L_20)


	//   ....[0]....
.L_20:
        /*007c*/ 	.word	0x00000010


	//----- nvinfo : EIATTR_CBANK_PARAM_SIZE
	.align		4
.L_21:
        /*0080*/ 	.byte	0x03, 0x19
        /*0082*/ 	.short	0x0018


	//----- nvinfo : EIATTR_PARAM_CBANK
	.align		4
        /*0084*/ 	.byte	0x04, 0x0a
        /*0086*/ 	.short	(.L_23 - .L_22)
	.align		4
.L_22:
        /*0088*/ 	.word	index@(.nv.constant0._Z16MacroParamKerneliiiiii)
        /*008c*/ 	.short	0x0380
        /*008e*/ 	.short	0x0018


	//----- nvinfo : EIATTR_SW_WAR
	.align		4
.L_23:
        /*0090*/ 	.byte	0x04, 0x36
        /*0092*/ 	.short	(.L_25 - .L_24)
.L_24:
        /*0094*/ 	.word	0x00000008
.L_25:


//--------------------- .nv.callgraph             --------------------------
	.section	.nv.callgraph,"",@"SHT_CUDA_CALLGRAPH"
	.align	4
	.sectionentsize	8
	.align		4
        /*0000*/ 	.word	0x00000000
	.align		4
        /*0004*/ 	.word	0xffffffff
	.align		4
        /*0008*/ 	.word	0x00000000
	.align		4
        /*000c*/ 	.word	0xfffffffe
	.align		4
        /*0010*/ 	.word	0x00000000
	.align		4
        /*0014*/ 	.word	0xfffffffd
	.align		4
        /*0018*/ 	.word	0x00000000
	.align		4
        /*001c*/ 	.word	0xfffffffc


//--------------------- .text._Z16MacroParamKerneliiiiii --------------------------
	.section	.text._Z16MacroParamKerneliiiiii,"ax",@progbits
	.align	128
        .global         _Z16MacroParamKerneliiiiii
        .type           _Z16MacroParamKerneliiiiii,@function
        .size           _Z16MacroParamKerneliiiiii,(.L_x_1 - _Z16MacroParamKerneliiiiii)
        .other          _Z16MacroParamKerneliiiiii,@"STO_CUDA_ENTRY STV_DEFAULT"
_Z16MacroParamKerneliiiiii:
.text._Z16MacroParamKerneliiiiii:
[----:B------:R-:W-:Y:S01]  /*0000*/  LDC R1, c[0x0][0x37c] ;  /* 0x0000df00ff017b82 */ /* 0x000fe20000000800 */
[----:B------:R-:W-:Y:S05]  /*0010*/  EXIT ;  /* 0x000000000000794d */ /* 0x000fea0003800000 */
.L_x_0:
[----:B------:R-:W-:-:S00]  /*0020*/  BRA `(.L_x_0) ;  /* 0xfffffffc00fc7947 */ /* 0x000fc0000383ffff */
[----:B------:R-:W-:-:S00]  /*0030*/  NOP ;  /* 0x0000000000007918 */ /* 0x000fc00000000000 */
        /* <DEDUP_REMOVED lines=12> */
.L_x_1:


//--------------------- .nv.shared.reserved.0     --------------------------
	.section	.nv.shared.reserved.0,"aw",@nobits
	.weak		__nv_reservedSMEM_offset_0_alias
	.size		__nv_reservedSMEM_offset_0_alias, 0, 64
	.other		__nv_reservedSMEM_offset_0_alias,@"STO_CUDA_RESERVED_SHARED STV_DEFAULT"
__nv_reservedSMEM_offset_0_alias:
	.zero		0
	.zero		64


//--------------------- .nv.constant0._Z16MacroParamKerneliiiiii --------------------------
	.section	.nv.constant0._Z16MacroParamKerneliiiiii,"a",@progbits
	.sectionflags	@""
	.align	4
.nv.constant0._Z16MacroParamKerneliiiiii:
	.zero		920


//--------------------- SYMBOLS --------------------------

	.type		.nv.reservedSmem.offset0,@object
	.size		.nv.reservedSmem.offset0,0x4
